//
// Generated by NVIDIA NVVM Compiler
//
// Compiler Build ID: CL-36424714
// Cuda compilation tools, release 13.0, V13.0.88
// Based on NVVM 20.0.0
//

.version 9.0
.target sm_100
.address_size 64

	// .globl	_Z6kernelPfS_fi

.visible .entry _Z6kernelPfS_fi(
	.param .u64 .ptr .align 1 _Z6kernelPfS_fi_param_0,
	.param .u64 .ptr .align 1 _Z6kernelPfS_fi_param_1,
	.param .f32 _Z6kernelPfS_fi_param_2,
	.param .u32 _Z6kernelPfS_fi_param_3
)
{
	.reg .pred 	%p<2>;
	.reg .b32 	%r<6>;
	.reg .b32 	%f<5>;
	.reg .b64 	%rd<8>;

	ld.param.u64 	%rd1, [_Z6kernelPfS_fi_param_0];
	ld.param.u64 	%rd2, [_Z6kernelPfS_fi_param_1];
	ld.param.f32 	%f1, [_Z6kernelPfS_fi_param_2];
	ld.param.u32 	%r2, [_Z6kernelPfS_fi_param_3];
	mov.u32 	%r3, %ctaid.x;
	mov.u32 	%r4, %ntid.x;
	mov.u32 	%r5, %tid.x;
	mad.lo.s32 	%r1, %r3, %r4, %r5;
	setp.ge.s32 	%p1, %r1, %r2;
	@%p1 bra 	$L__BB0_2;
	cvta.to.global.u64 	%rd3, %rd1;
	cvta.to.global.u64 	%rd4, %rd2;
	mul.wide.s32 	%rd5, %r1, 4;
	add.s64 	%rd6, %rd3, %rd5;
	ld.global.f32 	%f2, [%rd6];
	add.s64 	%rd7, %rd4, %rd5;
	ld.global.f32 	%f3, [%rd7];
	fma.rn.f32 	%f4, %f1, %f2, %f3;
	st.global.f32 	[%rd7], %f4;
$L__BB0_2:
	bar.sync 	0;
	ret;

}


// ===== COMPILED SASS (sm_100) =====

	.target	sm_100

	.elftype	@"ET_EXEC"


//--------------------- .note.nv.tkinfo           --------------------------
	.section	.note.nv.tkinfo,"",@"SHT_NOTE"
	.sectionflags	@"SHF_NOTE_NV_TKINFO"
	.tkinfo
        /*0018*/ 	.word	0x00000002
        /*0030*/ 	.string	""
        /*0030*/ 	.string	"ptxas"
        /*0030*/ 	.string	"Cuda compilation tools, release 13.0, V13.0.88"
        /*0030*/ 	.string	"Build cuda_13.0.r13.0/compiler.36424714_0"
        /*0030*/ 	.string	"-arch sm_100 -m 64 "



//--------------------- .note.nv.cuinfo           --------------------------
	.section	.note.nv.cuinfo,"",@"SHT_NOTE"
	.sectionflags	@"SHF_NOTE_NV_CUINFO"
        /*0018*/ 	.short	0x0002
        /*001a*/ 	.short	0x0064
        /*001c*/ 	.short	0x0082
	.zero		2


//--------------------- .nv.info                  --------------------------
	.section	.nv.info,"",@"SHT_CUDA_INFO"
	.align	4


	//----- nvinfo : EIATTR_REGCOUNT
	.align		4
        /*0000*/ 	.byte	0x04, 0x2f
        /*0002*/ 	.short	(.L_1 - .L_0)
	.align		4
.L_0:
        /*0004*/ 	.word	index@(_Z6kernelPfS_fi)
        /*0008*/ 	.word	0x0000000a


	//----- nvinfo : EIATTR_FRAME_SIZE
	.align		4
.L_1:
        /*000c*/ 	.byte	0x04, 0x11
        /*000e*/ 	.short	(.L_3 - .L_2)
	.align		4
.L_2:
        /*0010*/ 	.word	index@(_Z6kernelPfS_fi)
        /*0014*/ 	.word	0x00000000


	//----- nvinfo : EIATTR_MIN_STACK_SIZE
	.align		4
.L_3:
        /*0018*/ 	.byte	0x04, 0x12
        /*001a*/ 	.short	(.L_5 - .L_4)
	.align		4
.L_4:
        /*001c*/ 	.word	index@(_Z6kernelPfS_fi)
        /*0020*/ 	.word	0x00000000
.L_5:


//--------------------- .nv.compat                --------------------------
	.section	.nv.compat,"",@"SHT_CUDA_COMPAT_INFO"
	.align	4
        /*0000*/ 	.byte	0x02, 0x09, 0x00, 0x00, 0x02, 0x02, 0x01, 0x00, 0x02, 0x05, 0x05, 0x00, 0x03, 0x07, 0x01, 0x01
        /*0010*/ 	.byte	0x02, 0x03, 0x00, 0x00, 0x02, 0x06, 0x01, 0x00, 0x04, 0x0b, 0x08, 0x00, 0x09, 0x00, 0x00, 0x00
        /*0020*/ 	.byte	0x00, 0x00, 0x00, 0x00


//--------------------- .nv.info._Z6kernelPfS_fi  --------------------------
	.section	.nv.info._Z6kernelPfS_fi,"",@"SHT_CUDA_INFO"
	.sectionflags	@""
	.align	4


	//----- nvinfo : EIATTR_CUDA_API_VERSION
	.align		4
        /*0000*/ 	.byte	0x04, 0x37
        /*0002*/ 	.short	(.L_7 - .L_6)
.L_6:
        /*0004*/ 	.word	0x00000082


	//----- nvinfo : EIATTR_KPARAM_INFO
	.align		4
.L_7:
        /*0008*/ 	.byte	0x04, 0x17
        /*000a*/ 	.short	(.L_9 - .L_8)
.L_8:
        /*000c*/ 	.word	0x00000000
        /*0010*/ 	.short	0x0003
        /*0012*/ 	.short	0x0014
        /*0014*/ 	.byte	0x00, 0xf0, 0x11, 0x00


	//----- nvinfo : EIATTR_KPARAM_INFO
	.align		4
.L_9:
        /*0018*/ 	.byte	0x04, 0x17
        /*001a*/ 	.short	(.L_11 - .L_10)
.L_10:
        /*001c*/ 	.word	0x00000000
        /*0020*/ 	.short	0x0002
        /*0022*/ 	.short	0x0010
        /*0024*/ 	.byte	0x00, 0xf0, 0x11, 0x00


	//----- nvinfo : EIATTR_KPARAM_INFO
	.align		4
.L_11:
        /*0028*/ 	.byte	0x04, 0x17
        /*002a*/ 	.short	(.L_13 - .L_12)
.L_12:
        /*002c*/ 	.word	0x00000000
        /*0030*/ 	.short	0x0001
        /*0032*/ 	.short	0x0008
        /*0034*/ 	.byte	0x00, 0xf5, 0x21, 0x00


	//----- nvinfo : EIATTR_KPARAM_INFO
	.align		4
.L_13:
        /*0038*/ 	.byte	0x04, 0x17
        /*003a*/ 	.short	(.L_15 - .L_14)
.L_14:
        /*003c*/ 	.word	0x00000000
        /*0040*/ 	.short	0x0000
        /*0042*/ 	.short	0x0000
        /*0044*/ 	.byte	0x00, 0xf5, 0x21, 0x00


	//----- nvinfo : EIATTR_SPARSE_MMA_MASK
	.align		4
.L_15:
        /*0048*/ 	.byte	0x03, 0x50
        /*004a*/ 	.short	0x0000


	//----- nvinfo : EIATTR_MAXREG_COUNT
	.align		4
        /*004c*/ 	.byte	0x03, 0x1b
        /*004e*/ 	.short	0x00ff


	//----- nvinfo : EIATTR_NUM_BARRIERS
	.align		4
        /*0050*/ 	.byte	0x02, 0x4c
        /*0052*/ 	.byte	0x01
	.zero		1


	//----- nvinfo : EIATTR_MERCURY_ISA_VERSION
	.align		4
        /*0054*/ 	.byte	0x03, 0x5f
        /*0056*/ 	.short	0x0101


	//----- nvinfo : EIATTR_VRC_CTA_INIT_COUNT
	.align		4
        /*0058*/ 	.byte	0x02, 0x4a
	.zero		1
	.zero		1


	//----- nvinfo : EIATTR_EXIT_INSTR_OFFSETS
	.align		4
        /*005c*/ 	.byte	0x04, 0x1c
        /*005e*/ 	.short	(.L_17 - .L_16)


	//   ....[0]....
.L_16:
        /*0060*/ 	.word	0x00000150


	//----- nvinfo : EIATTR_CRS_STACK_SIZE
	.align		4
.L_17:
        /*0064*/ 	.byte	0x04, 0x1e
        /*0066*/ 	.short	(.L_19 - .L_18)
.L_18:
        /*0068*/ 	.word	0x00000000


	//----- nvinfo : EIATTR_CBANK_PARAM_SIZE
	.align		4
.L_19:
        /*006c*/ 	.byte	0x03, 0x19
        /*006e*/ 	.short	0x0018


	//----- nvinfo : EIATTR_PARAM_CBANK
	.align		4
        /*0070*/ 	.byte	0x04, 0x0a
        /*0072*/ 	.short	(.L_21 - .L_20)
	.align		4
.L_20:
        /*0074*/ 	.word	index@(.nv.constant0._Z6kernelPfS_fi)
        /*0078*/ 	.short	0x0380
        /*007a*/ 	.short	0x0018


	//----- nvinfo : EIATTR_SW_WAR
	.align		4
.L_21:
        /*007c*/ 	.byte	0x04, 0x36
        /*007e*/ 	.short	(.L_23 - .L_22)
.L_22:
        /*0080*/ 	.word	0x00000008
.L_23:


//--------------------- .nv.callgraph             --------------------------
	.section	.nv.callgraph,"",@"SHT_CUDA_CALLGRAPH"
	.align	4
	.sectionentsize	8
	.align		4
        /*0000*/ 	.word	0x00000000
	.align		4
        /*0004*/ 	.word	0xffffffff
	.align		4
        /*0008*/ 	.word	0x00000000
	.align		4
        /*000c*/ 	.word	0xfffffffe
	.align		4
        /*0010*/ 	.word	0x00000000
	.align		4
        /*0014*/ 	.word	0xfffffffd
	.align		4
        /*0018*/ 	.word	0x00000000
	.align		4
        /*001c*/ 	.word	0xfffffffc


//--------------------- .text._Z6kernelPfS_fi     --------------------------
	.section	.text._Z6kernelPfS_fi,"ax",@progbits
	.align	128
        .global         _Z6kernelPfS_fi
        .type           _Z6kernelPfS_fi,@function
        .size           _Z6kernelPfS_fi,(.L_x_3 - _Z6kernelPfS_fi)
        .other          _Z6kernelPfS_fi,@"STO_CUDA_ENTRY STV_DEFAULT"
_Z6kernelPfS_fi:
.text._Z6kernelPfS_fi:
[----:B------:R-:W-:Y:S01]  /*0000*/  LDC R1, c[0x0][0x37c] ;  /* 0x0000df00ff017b82 */ /* 0x000fe20000000800 */
[----:B------:R-:W0:Y:S07]  /*0010*/  S2R R0, SR_TID.X ;  /* 0x0000000000007919 */ /* 0x000e2e0000002100 */
[----:B------:R-:W0:Y:S01]  /*0020*/  S2UR UR4, SR_CTAID.X ;  /* 0x00000000000479c3 */ /* 0x000e220000002500 */
[----:B------:R-:W1:Y:S01]  /*0030*/  LDCU UR5, c[0x0][0x394] ;  /* 0x00007280ff0577ac */ /* 0x000e620008000800 */
[----:B------:R-:W-:Y:S06]  /*0040*/  BSSY.RECONVERGENT B0, `(.L_x_0) ;  /* 0x000000f000007945 */ /* 0x000fec0003800200 */
[----:B------:R-:W0:Y:S02]  /*0050*/  LDC R7, c[0x0][0x360] ;  /* 0x0000d800ff077b82 */ /* 0x000e240000000800 */
[----:B0-----:R-:W-:-:S05]  /*0060*/  IMAD R7, R7, UR4, R0 ;  /* 0x0000000407077c24 */ /* 0x001fca000f8e0200 */
[----:B-1----:R-:W-:-:S13]  /*0070*/  ISETP.GE.AND P0, PT, R7, UR5, PT ;  /* 0x0000000507007c0c */ /* 0x002fda000bf06270 */
[----:B------:R-:W-:Y:S05]  /*0080*/  @P0 BRA `(.L_x_1) ;  /* 0x0000000000280947 */ /* 0x000fea0003800000 */
[----:B------:R-:W0:Y:S01]  /*0090*/  LDC.64 R2, c[0x0][0x380] ;  /* 0x0000e000ff027b82 */ /* 0x000e220000000a00 */
[----:B------:R-:W1:Y:S01]  /*00a0*/  LDCU.64 UR4, c[0x0][0x358] ;  /* 0x00006b00ff0477ac */ /* 0x000e620008000a00 */
[----:B------:R-:W2:Y:S06]  /*00b0*/  LDCU UR6, c[0x0][0x390] ;  /* 0x00007200ff0677ac */ /* 0x000eac0008000800 */
[----:B------:R-:W3:Y:S01]  /*00c0*/  LDC.64 R4, c[0x0][0x388] ;  /* 0x0000e200ff047b82 */ /* 0x000ee20000000a00 */
[----:B0-----:R-:W-:-:S06]  /*00d0*/  IMAD.WIDE R2, R7, 0x4, R2 ;  /* 0x0000000407027825 */ /* 0x001fcc00078e0202 */
[----:B-1----:R-:W2:Y:S01]  /*00e0*/  LDG.E R2, desc[UR4][R2.64] ;  /* 0x0000000402027981 */ /* 0x002ea2000c1e1900 */
[----:B---3--:R-:W-:-:S05]  /*00f0*/  IMAD.WIDE R4, R7, 0x4, R4 ;  /* 0x0000000407047825 */ /* 0x008fca00078e0204 */
[----:B------:R-:W2:Y:S02]  /*0100*/  LDG.E R7, desc[UR4][R4.64] ;  /* 0x0000000404077981 */ /* 0x000ea4000c1e1900 */
[----:B--2---:R-:W-:-:S05]  /*0110*/  FFMA R7, R2, UR6, R7 ;  /* 0x0000000602077c23 */ /* 0x004fca0008000007 */
[----:B------:R0:W-:Y:S02]  /*0120*/  STG.E desc[UR4][R4.64], R7 ;  /* 0x0000000704007986 */ /* 0x0001e4000c101904 */
.L_x_1:
[----:B------:R-:W-:Y:S05]  /*0130*/  BSYNC.RECONVERGENT B0 ;  /* 0x0000000000007941 */ /* 0x000fea0003800200 */
.L_x_0:
[----:B------:R-:W-:Y:S06]  /*0140*/  BAR.SYNC.DEFER_BLOCKING 0x0 ;  /* 0x0000000000007b1d */ /* 0x000fec0000010000 */
[----:B------:R-:W-:Y:S05]  /*0150*/  EXIT ;  /* 0x000000000000794d */ /* 0x000fea0003800000 */
.L_x_2:
[----:B------:R-:W-:-:S00]  /*0160*/  BRA `(.L_x_2) ;  /* 0xfffffffc00fc7947 */ /* 0x000fc0000383ffff */
[----:B------:R-:W-:-:S00]  /*0170*/  NOP ;  /* 0x0000000000007918 */ /* 0x000fc00000000000 */
        /* <DEDUP_REMOVED lines=8> */
.L_x_3:


//--------------------- .nv.shared.reserved.0     --------------------------
	.section	.nv.shared.reserved.0,"aw",@nobits
	.weak		__nv_reservedSMEM_offset_0_alias
	.size		__nv_reservedSMEM_offset_0_alias, 0, 64
	.other		__nv_reservedSMEM_offset_0_alias,@"STO_CUDA_RESERVED_SHARED STV_DEFAULT"
__nv_reservedSMEM_offset_0_alias:
	.zero		0
	.zero		64


//--------------------- .nv.constant0._Z6kernelPfS_fi --------------------------
	.section	.nv.constant0._Z6kernelPfS_fi,"a",@progbits
	.sectionflags	@""
	.align	4
.nv.constant0._Z6kernelPfS_fi:
	.zero		920


//--------------------- SYMBOLS --------------------------

	.type		.nv.reservedSmem.offset0,@object
	.size		.nv.reservedSmem.offset0,0x4
